//
// Generated by NVIDIA NVVM Compiler
//
// Compiler Build ID: CL-36424714
// Cuda compilation tools, release 13.0, V13.0.88
// Based on NVVM 20.0.0
//

.version 9.0
.target sm_100
.address_size 64

	// .globl	_Z6kernelPdS_S_i

.visible .entry _Z6kernelPdS_S_i(
	.param .u64 .ptr .align 1 _Z6kernelPdS_S_i_param_0,
	.param .u64 .ptr .align 1 _Z6kernelPdS_S_i_param_1,
	.param .u64 .ptr .align 1 _Z6kernelPdS_S_i_param_2,
	.param .u32 _Z6kernelPdS_S_i_param_3
)
{
	.reg .pred 	%p<12>;
	.reg .b32 	%r<81>;
	.reg .b64 	%rd<47>;
	.reg .b64 	%fd<55>;

	ld.param.u64 	%rd5, [_Z6kernelPdS_S_i_param_0];
	ld.param.u64 	%rd6, [_Z6kernelPdS_S_i_param_1];
	ld.param.u64 	%rd4, [_Z6kernelPdS_S_i_param_2];
	ld.param.u32 	%r44, [_Z6kernelPdS_S_i_param_3];
	cvta.to.global.u64 	%rd1, %rd6;
	cvta.to.global.u64 	%rd2, %rd5;
	mov.u32 	%r45, %ctaid.x;
	mov.u32 	%r46, %ntid.x;
	mov.u32 	%r47, %tid.x;
	mad.lo.s32 	%r1, %r45, %r46, %r47;
	mov.u32 	%r48, %ctaid.y;
	mov.u32 	%r49, %ntid.y;
	mul.lo.s32 	%r2, %r48, %r49;
	mov.u32 	%r3, %tid.y;
	add.s32 	%r50, %r2, %r3;
	max.s32 	%r51, %r1, %r50;
	setp.ge.s32 	%p1, %r51, %r44;
	setp.lt.s32 	%p2, %r44, 1;
	or.pred  	%p3, %p1, %p2;
	@%p3 bra 	$L__BB0_12;
	cvta.to.global.u64 	%rd7, %rd4;
	mul.lo.s32 	%r5, %r44, %r1;
	add.s32 	%r53, %r5, %r50;
	mul.wide.s32 	%rd8, %r53, 8;
	add.s64 	%rd3, %rd7, %rd8;
	ld.global.f64 	%fd52, [%rd3];
	and.b32  	%r6, %r44, 7;
	setp.lt.u32 	%p4, %r44, 8;
	mov.b32 	%r79, 0;
	@%p4 bra 	$L__BB0_4;
	and.b32  	%r79, %r44, 2147483640;
	neg.s32 	%r77, %r79;
	add.s32 	%r54, %r3, %r44;
	add.s32 	%r76, %r54, %r2;
	shl.b32 	%r10, %r44, 3;
	shl.b32 	%r55, %r44, 1;
	add.s32 	%r75, %r50, %r55;
	mad.lo.s32 	%r74, %r44, 3, %r50;
	shl.b32 	%r56, %r44, 2;
	add.s32 	%r73, %r50, %r56;
	mad.lo.s32 	%r72, %r44, 5, %r50;
	mad.lo.s32 	%r71, %r44, 6, %r50;
	mad.lo.s32 	%r70, %r44, 7, %r50;
	mov.u32 	%r68, %r5;
	mov.u32 	%r69, %r50;
$L__BB0_3:
	.pragma "nounroll";
	mul.wide.s32 	%rd9, %r68, 8;
	add.s64 	%rd10, %rd2, %rd9;
	ld.global.f64 	%fd9, [%rd10];
	mul.wide.u32 	%rd11, %r69, 8;
	add.s64 	%rd12, %rd1, %rd11;
	ld.global.f64 	%fd10, [%rd12];
	fma.rn.f64 	%fd11, %fd9, %fd10, %fd52;
	st.global.f64 	[%rd3], %fd11;
	ld.global.f64 	%fd12, [%rd10+8];
	mul.wide.u32 	%rd13, %r76, 8;
	add.s64 	%rd14, %rd1, %rd13;
	ld.global.f64 	%fd13, [%rd14];
	fma.rn.f64 	%fd14, %fd12, %fd13, %fd11;
	st.global.f64 	[%rd3], %fd14;
	ld.global.f64 	%fd15, [%rd10+16];
	mul.wide.u32 	%rd15, %r75, 8;
	add.s64 	%rd16, %rd1, %rd15;
	ld.global.f64 	%fd16, [%rd16];
	fma.rn.f64 	%fd17, %fd15, %fd16, %fd14;
	st.global.f64 	[%rd3], %fd17;
	ld.global.f64 	%fd18, [%rd10+24];
	mul.wide.u32 	%rd17, %r74, 8;
	add.s64 	%rd18, %rd1, %rd17;
	ld.global.f64 	%fd19, [%rd18];
	fma.rn.f64 	%fd20, %fd18, %fd19, %fd17;
	st.global.f64 	[%rd3], %fd20;
	ld.global.f64 	%fd21, [%rd10+32];
	mul.wide.u32 	%rd19, %r73, 8;
	add.s64 	%rd20, %rd1, %rd19;
	ld.global.f64 	%fd22, [%rd20];
	fma.rn.f64 	%fd23, %fd21, %fd22, %fd20;
	st.global.f64 	[%rd3], %fd23;
	ld.global.f64 	%fd24, [%rd10+40];
	mul.wide.u32 	%rd21, %r72, 8;
	add.s64 	%rd22, %rd1, %rd21;
	ld.global.f64 	%fd25, [%rd22];
	fma.rn.f64 	%fd26, %fd24, %fd25, %fd23;
	st.global.f64 	[%rd3], %fd26;
	ld.global.f64 	%fd27, [%rd10+48];
	mul.wide.u32 	%rd23, %r71, 8;
	add.s64 	%rd24, %rd1, %rd23;
	ld.global.f64 	%fd28, [%rd24];
	fma.rn.f64 	%fd29, %fd27, %fd28, %fd26;
	st.global.f64 	[%rd3], %fd29;
	ld.global.f64 	%fd30, [%rd10+56];
	mul.wide.u32 	%rd25, %r70, 8;
	add.s64 	%rd26, %rd1, %rd25;
	ld.global.f64 	%fd31, [%rd26];
	fma.rn.f64 	%fd52, %fd30, %fd31, %fd29;
	st.global.f64 	[%rd3], %fd52;
	add.s32 	%r77, %r77, 8;
	add.s32 	%r76, %r76, %r10;
	add.s32 	%r75, %r75, %r10;
	add.s32 	%r74, %r74, %r10;
	add.s32 	%r73, %r73, %r10;
	add.s32 	%r72, %r72, %r10;
	add.s32 	%r71, %r71, %r10;
	add.s32 	%r70, %r70, %r10;
	add.s32 	%r69, %r69, %r10;
	add.s32 	%r68, %r68, 8;
	setp.ne.s32 	%p5, %r77, 0;
	@%p5 bra 	$L__BB0_3;
$L__BB0_4:
	setp.eq.s32 	%p6, %r6, 0;
	@%p6 bra 	$L__BB0_12;
	and.b32  	%r38, %r44, 3;
	setp.lt.u32 	%p7, %r6, 4;
	@%p7 bra 	$L__BB0_7;
	add.s32 	%r57, %r79, %r5;
	mul.wide.s32 	%rd27, %r57, 8;
	add.s64 	%rd28, %rd2, %rd27;
	ld.global.f64 	%fd32, [%rd28];
	mad.lo.s32 	%r58, %r79, %r44, %r50;
	mul.wide.u32 	%rd29, %r58, 8;
	add.s64 	%rd30, %rd1, %rd29;
	ld.global.f64 	%fd33, [%rd30];
	fma.rn.f64 	%fd34, %fd32, %fd33, %fd52;
	st.global.f64 	[%rd3], %fd34;
	ld.global.f64 	%fd35, [%rd28+8];
	add.s32 	%r59, %r58, %r44;
	mul.wide.u32 	%rd31, %r59, 8;
	add.s64 	%rd32, %rd1, %rd31;
	ld.global.f64 	%fd36, [%rd32];
	fma.rn.f64 	%fd37, %fd35, %fd36, %fd34;
	st.global.f64 	[%rd3], %fd37;
	ld.global.f64 	%fd38, [%rd28+16];
	add.s32 	%r60, %r59, %r44;
	mul.wide.u32 	%rd33, %r60, 8;
	add.s64 	%rd34, %rd1, %rd33;
	ld.global.f64 	%fd39, [%rd34];
	fma.rn.f64 	%fd40, %fd38, %fd39, %fd37;
	st.global.f64 	[%rd3], %fd40;
	ld.global.f64 	%fd41, [%rd28+24];
	add.s32 	%r61, %r60, %r44;
	mul.wide.u32 	%rd35, %r61, 8;
	add.s64 	%rd36, %rd1, %rd35;
	ld.global.f64 	%fd42, [%rd36];
	fma.rn.f64 	%fd52, %fd41, %fd42, %fd40;
	st.global.f64 	[%rd3], %fd52;
	add.s32 	%r79, %r79, 4;
$L__BB0_7:
	setp.eq.s32 	%p8, %r38, 0;
	@%p8 bra 	$L__BB0_12;
	setp.eq.s32 	%p9, %r38, 1;
	@%p9 bra 	$L__BB0_10;
	add.s32 	%r62, %r79, %r5;
	mul.wide.s32 	%rd37, %r62, 8;
	add.s64 	%rd38, %rd2, %rd37;
	ld.global.f64 	%fd43, [%rd38];
	mad.lo.s32 	%r63, %r79, %r44, %r50;
	mul.wide.u32 	%rd39, %r63, 8;
	add.s64 	%rd40, %rd1, %rd39;
	ld.global.f64 	%fd44, [%rd40];
	fma.rn.f64 	%fd45, %fd43, %fd44, %fd52;
	st.global.f64 	[%rd3], %fd45;
	ld.global.f64 	%fd46, [%rd38+8];
	add.s32 	%r64, %r63, %r44;
	mul.wide.u32 	%rd41, %r64, 8;
	add.s64 	%rd42, %rd1, %rd41;
	ld.global.f64 	%fd47, [%rd42];
	fma.rn.f64 	%fd52, %fd46, %fd47, %fd45;
	st.global.f64 	[%rd3], %fd52;
	add.s32 	%r79, %r79, 2;
$L__BB0_10:
	and.b32  	%r65, %r44, 1;
	setp.eq.b32 	%p10, %r65, 1;
	not.pred 	%p11, %p10;
	@%p11 bra 	$L__BB0_12;
	add.s32 	%r66, %r79, %r5;
	mul.wide.s32 	%rd43, %r66, 8;
	add.s64 	%rd44, %rd2, %rd43;
	ld.global.f64 	%fd48, [%rd44];
	mad.lo.s32 	%r67, %r79, %r44, %r50;
	mul.wide.u32 	%rd45, %r67, 8;
	add.s64 	%rd46, %rd1, %rd45;
	ld.global.f64 	%fd49, [%rd46];
	fma.rn.f64 	%fd50, %fd48, %fd49, %fd52;
	st.global.f64 	[%rd3], %fd50;
$L__BB0_12:
	ret;

}


// ===== COMPILED SASS (sm_100) =====

	.target	sm_100

	.elftype	@"ET_EXEC"


//--------------------- .note.nv.tkinfo           --------------------------
	.section	.note.nv.tkinfo,"",@"SHT_NOTE"
	.sectionflags	@"SHF_NOTE_NV_TKINFO"
	.tkinfo
        /*0018*/ 	.word	0x00000002
        /*0030*/ 	.string	""
        /*0030*/ 	.string	"ptxas"
        /*0030*/ 	.string	"Cuda compilation tools, release 13.0, V13.0.88"
        /*0030*/ 	.string	"Build cuda_13.0.r13.0/compiler.36424714_0"
        /*0030*/ 	.string	"-arch sm_100 -m 64 "



//--------------------- .note.nv.cuinfo           --------------------------
	.section	.note.nv.cuinfo,"",@"SHT_NOTE"
	.sectionflags	@"SHF_NOTE_NV_CUINFO"
        /*0018*/ 	.short	0x0002
        /*001a*/ 	.short	0x0064
        /*001c*/ 	.short	0x0082
	.zero		2


//--------------------- .nv.info                  --------------------------
	.section	.nv.info,"",@"SHT_CUDA_INFO"
	.align	4


	//----- nvinfo : EIATTR_REGCOUNT
	.align		4
        /*0000*/ 	.byte	0x04, 0x2f
        /*0002*/ 	.short	(.L_1 - .L_0)
	.align		4
.L_0:
        /*0004*/ 	.word	index@(_Z6kernelPdS_S_i)
        /*0008*/ 	.word	0x00000020


	//----- nvinfo : EIATTR_FRAME_SIZE
	.align		4
.L_1:
        /*000c*/ 	.byte	0x04, 0x11
        /*000e*/ 	.short	(.L_3 - .L_2)
	.align		4
.L_2:
        /*0010*/ 	.word	index@(_Z6kernelPdS_S_i)
        /*0014*/ 	.word	0x00000000


	//----- nvinfo : EIATTR_MIN_STACK_SIZE
	.align		4
.L_3:
        /*0018*/ 	.byte	0x04, 0x12
        /*001a*/ 	.short	(.L_5 - .L_4)
	.align		4
.L_4:
        /*001c*/ 	.word	index@(_Z6kernelPdS_S_i)
        /*0020*/ 	.word	0x00000000
.L_5:


//--------------------- .nv.compat                --------------------------
	.section	.nv.compat,"",@"SHT_CUDA_COMPAT_INFO"
	.align	4
        /*0000*/ 	.byte	0x02, 0x09, 0x00, 0x00, 0x02, 0x02, 0x01, 0x00, 0x02, 0x05, 0x05, 0x00, 0x03, 0x07, 0x01, 0x01
        /*0010*/ 	.byte	0x02, 0x03, 0x00, 0x00, 0x02, 0x06, 0x01, 0x00, 0x04, 0x0b, 0x08, 0x00, 0x01, 0x00, 0x00, 0x00
        /*0020*/ 	.byte	0x00, 0x00, 0x00, 0x00


//--------------------- .nv.info._Z6kernelPdS_S_i --------------------------
	.section	.nv.info._Z6kernelPdS_S_i,"",@"SHT_CUDA_INFO"
	.sectionflags	@""
	.align	4


	//----- nvinfo : EIATTR_CUDA_API_VERSION
	.align		4
        /*0000*/ 	.byte	0x04, 0x37
        /*0002*/ 	.short	(.L_7 - .L_6)
.L_6:
        /*0004*/ 	.word	0x00000082


	//----- nvinfo : EIATTR_KPARAM_INFO
	.align		4
.L_7:
        /*0008*/ 	.byte	0x04, 0x17
        /*000a*/ 	.short	(.L_9 - .L_8)
.L_8:
        /*000c*/ 	.word	0x00000000
        /*0010*/ 	.short	0x0003
        /*0012*/ 	.short	0x0018
        /*0014*/ 	.byte	0x00, 0xf0, 0x11, 0x00


	//----- nvinfo : EIATTR_KPARAM_INFO
	.align		4
.L_9:
        /*0018*/ 	.byte	0x04, 0x17
        /*001a*/ 	.short	(.L_11 - .L_10)
.L_10:
        /*001c*/ 	.word	0x00000000
        /*0020*/ 	.short	0x0002
        /*0022*/ 	.short	0x0010
        /*0024*/ 	.byte	0x00, 0xf5, 0x21, 0x00


	//----- nvinfo : EIATTR_KPARAM_INFO
	.align		4
.L_11:
        /*0028*/ 	.byte	0x04, 0x17
        /*002a*/ 	.short	(.L_13 - .L_12)
.L_12:
        /*002c*/ 	.word	0x00000000
        /*0030*/ 	.short	0x0001
        /*0032*/ 	.short	0x0008
        /*0034*/ 	.byte	0x00, 0xf5, 0x21, 0x00


	//----- nvinfo : EIATTR_KPARAM_INFO
	.align		4
.L_13:
        /*0038*/ 	.byte	0x04, 0x17
        /*003a*/ 	.short	(.L_15 - .L_14)
.L_14:
        /*003c*/ 	.word	0x00000000
        /*0040*/ 	.short	0x0000
        /*0042*/ 	.short	0x0000
        /*0044*/ 	.byte	0x00, 0xf5, 0x21, 0x00


	//----- nvinfo : EIATTR_SPARSE_MMA_MASK
	.align		4
.L_15:
        /*0048*/ 	.byte	0x03, 0x50
        /*004a*/ 	.short	0x0000


	//----- nvinfo : EIATTR_MAXREG_COUNT
	.align		4
        /*004c*/ 	.byte	0x03, 0x1b
        /*004e*/ 	.short	0x00ff


	//----- nvinfo : EIATTR_MERCURY_ISA_VERSION
	.align		4
        /*0050*/ 	.byte	0x03, 0x5f
        /*0052*/ 	.short	0x0101


	//----- nvinfo : EIATTR_VRC_CTA_INIT_COUNT
	.align		4
        /*0054*/ 	.byte	0x02, 0x4a
	.zero		1
	.zero		1


	//----- nvinfo : EIATTR_EXIT_INSTR_OFFSETS
	.align		4
        /*0058*/ 	.byte	0x04, 0x1c
        /*005a*/ 	.short	(.L_17 - .L_16)


	//   ....[0]....
.L_16:
        /*005c*/ 	.word	0x000000e0


	//   ....[1]....
        /*0060*/ 	.word	0x000005c0


	//   ....[2]....
        /*0064*/ 	.word	0x000007e0


	//   ....[3]....
        /*0068*/ 	.word	0x00000940


	//   ....[4]....
        /*006c*/ 	.word	0x000009f0


	//----- nvinfo : EIATTR_CBANK_PARAM_SIZE
	.align		4
.L_17:
        /*0070*/ 	.byte	0x03, 0x19
        /*0072*/ 	.short	0x001c


	//----- nvinfo : EIATTR_PARAM_CBANK
	.align		4
        /*0074*/ 	.byte	0x04, 0x0a
        /*0076*/ 	.short	(.L_19 - .L_18)
	.align		4
.L_18:
        /*0078*/ 	.word	index@(.nv.constant0._Z6kernelPdS_S_i)
        /*007c*/ 	.short	0x0380
        /*007e*/ 	.short	0x001c


	//----- nvinfo : EIATTR_SW_WAR
	.align		4
.L_19:
        /*0080*/ 	.byte	0x04, 0x36
        /*0082*/ 	.short	(.L_21 - .L_20)
.L_20:
        /*0084*/ 	.word	0x00000008
.L_21:


//--------------------- .nv.callgraph             --------------------------
	.section	.nv.callgraph,"",@"SHT_CUDA_CALLGRAPH"
	.align	4
	.sectionentsize	8
	.align		4
        /*0000*/ 	.word	0x00000000
	.align		4
        /*0004*/ 	.word	0xffffffff
	.align		4
        /*0008*/ 	.word	0x00000000
	.align		4
        /*000c*/ 	.word	0xfffffffe
	.align		4
        /*0010*/ 	.word	0x00000000
	.align		4
        /*0014*/ 	.word	0xfffffffd
	.align		4
        /*0018*/ 	.word	0x00000000
	.align		4
        /*001c*/ 	.word	0xfffffffc


//--------------------- .text._Z6kernelPdS_S_i    --------------------------
	.section	.text._Z6kernelPdS_S_i,"ax",@progbits
	.align	128
        .global         _Z6kernelPdS_S_i
        .type           _Z6kernelPdS_S_i,@function
        .size           _Z6kernelPdS_S_i,(.L_x_5 - _Z6kernelPdS_S_i)
        .other          _Z6kernelPdS_S_i,@"STO_CUDA_ENTRY STV_DEFAULT"
_Z6kernelPdS_S_i:
.text._Z6kernelPdS_S_i:
[----:B------:R-:W-:Y:S01]  /*0000*/  LDC R1, c[0x0][0x37c] ;  /* 0x0000df00ff017b82 */ /* 0x000fe20000000800 */
[----:B------:R-:W0:Y:S07]  /*0010*/  S2R R3, SR_TID.X ;  /* 0x0000000000037919 */ /* 0x000e2e0000002100 */
[----:B------:R-:W1:Y:S01]  /*0020*/  S2UR UR4, SR_CTAID.Y ;  /* 0x00000000000479c3 */ /* 0x000e620000002600 */
[----:B------:R-:W2:Y:S07]  /*0030*/  S2R R7, SR_TID.Y ;  /* 0x0000000000077919 */ /* 0x000eae0000002200 */
[----:B------:R-:W0:Y:S08]  /*0040*/  S2UR UR6, SR_CTAID.X ;  /* 0x00000000000679c3 */ /* 0x000e300000002500 */
[----:B------:R-:W0:Y:S01]  /*0050*/  LDC R2, c[0x0][0x360] ;  /* 0x0000d800ff027b82 */ /* 0x000e220000000800 */
[----:B------:R-:W1:Y:S07]  /*0060*/  LDCU UR5, c[0x0][0x364] ;  /* 0x00006c80ff0577ac */ /* 0x000e6e0008000800 */
[----:B------:R-:W3:Y:S01]  /*0070*/  LDC R0, c[0x0][0x398] ;  /* 0x0000e600ff007b82 */ /* 0x000ee20000000800 */
[----:B-1----:R-:W-:Y:S01]  /*0080*/  UIMAD UR4, UR4, UR5, URZ ;  /* 0x00000005040472a4 */ /* 0x002fe2000f8e02ff */
[----:B0-----:R-:W-:-:S05]  /*0090*/  IMAD R2, R2, UR6, R3 ;  /* 0x0000000602027c24 */ /* 0x001fca000f8e0203 */
[----:B--2---:R-:W-:-:S04]  /*00a0*/  IADD3 R3, PT, PT, R7, UR4, RZ ;  /* 0x0000000407037c10 */ /* 0x004fc8000fffe0ff */
[----:B------:R-:W-:Y:S02]  /*00b0*/  VIMNMX R5, PT, PT, R2, R3, !PT ;  /* 0x0000000302057248 */ /* 0x000fe40007fe0100 */
[----:B---3--:R-:W-:-:S04]  /*00c0*/  ISETP.GE.AND P0, PT, R0, 0x1, PT ;  /* 0x000000010000780c */ /* 0x008fc80003f06270 */
[----:B------:R-:W-:-:S13]  /*00d0*/  ISETP.GE.OR P0, PT, R5, R0, !P0 ;  /* 0x000000000500720c */ /* 0x000fda0004706670 */
[----:B------:R-:W-:Y:S05]  /*00e0*/  @P0 EXIT ;  /* 0x000000000000094d */ /* 0x000fea0003800000 */
[----:B------:R-:W0:Y:S01]  /*00f0*/  LDC.64 R10, c[0x0][0x390] ;  /* 0x0000e400ff0a7b82 */ /* 0x000e220000000a00 */
[----:B------:R-:W1:Y:S01]  /*0100*/  LDCU.64 UR6, c[0x0][0x358] ;  /* 0x00006b00ff0677ac */ /* 0x000e620008000a00 */
[----:B------:R-:W-:Y:S01]  /*0110*/  IMAD R2, R2, R0, RZ ;  /* 0x0000000002027224 */ /* 0x000fe200078e02ff */
[C---:B------:R-:W-:Y:S02]  /*0120*/  ISETP.GE.U32.AND P1, PT, R0.reuse, 0x8, PT ;  /* 0x000000080000780c */ /* 0x040fe40003f26070 */
[----:B------:R-:W-:Y:S02]  /*0130*/  LOP3.LUT R4, R0, 0x7, RZ, 0xc0, !PT ;  /* 0x0000000700047812 */ /* 0x000fe400078ec0ff */
[----:B------:R-:W-:Y:S02]  /*0140*/  IADD3 R5, PT, PT, R3, R2, RZ ;  /* 0x0000000203057210 */ /* 0x000fe40007ffe0ff */
[----:B------:R-:W-:-:S03]  /*0150*/  ISETP.NE.AND P0, PT, R4, RZ, PT ;  /* 0x000000ff0400720c */ /* 0x000fc60003f05270 */
[----:B0-----:R-:W-:-:S04]  /*0160*/  IMAD.WIDE R10, R5, 0x8, R10 ;  /* 0x00000008050a7825 */ /* 0x001fc800078e020a */
[----:B------:R-:W-:Y:S01]  /*0170*/  HFMA2 R5, -RZ, RZ, 0, 0 ;  /* 0x00000000ff057431 */ /* 0x000fe200000001ff */
[----:B-1----:R0:W5:Y:S01]  /*0180*/  LDG.E.64 R18, desc[UR6][R10.64] ;  /* 0x000000060a127981 */ /* 0x002162000c1e1b00 */
[----:B------:R-:W-:Y:S05]  /*0190*/  @!P1 BRA `(.L_x_0) ;  /* 0x0000000400089947 */ /* 0x000fea0003800000 */
[C---:B------:R-:W-:Y:S01]  /*01a0*/  LOP3.LUT R5, R0.reuse, 0x7ffffff8, RZ, 0xc0, !PT ;  /* 0x7ffffff800057812 */ /* 0x040fe200078ec0ff */
[C---:B------:R-:W-:Y:S01]  /*01b0*/  IMAD R9, R0.reuse, 0x3, R3 ;  /* 0x0000000300097824 */ /* 0x040fe200078e0203 */
[C---:B------:R-:W-:Y:S01]  /*01c0*/  IADD3 R22, PT, PT, R0.reuse, UR4, R7 ;  /* 0x0000000400167c10 */ /* 0x040fe2000fffe007 */
[C-C-:B------:R-:W-:Y:S01]  /*01d0*/  IMAD R7, R0.reuse, 0x2, R3.reuse ;  /* 0x0000000200077824 */ /* 0x140fe200078e0203 */
[CC--:B------:R-:W-:Y:S01]  /*01e0*/  LEA R23, R0.reuse, R3.reuse, 0x2 ;  /* 0x0000000300177211 */ /* 0x0c0fe200078e10ff */
[C-C-:B------:R-:W-:Y:S01]  /*01f0*/  IMAD R25, R0.reuse, 0x5, R3.reuse ;  /* 0x0000000500197824 */ /* 0x140fe200078e0203 */
[----:B------:R-:W-:Y:S01]  /*0200*/  MOV R24, R2 ;  /* 0x0000000200187202 */ /* 0x000fe20000000f00 */
[C-C-:B------:R-:W-:Y:S01]  /*0210*/  IMAD R27, R0.reuse, 0x6, R3.reuse ;  /* 0x00000006001b7824 */ /* 0x140fe200078e0203 */
[----:B------:R-:W-:Y:S01]  /*0220*/  MOV R8, R3 ;  /* 0x0000000300087202 */ /* 0x000fe20000000f00 */
[----:B------:R-:W-:Y:S02]  /*0230*/  IMAD R29, R0, 0x7, R3 ;  /* 0x00000007001d7824 */ /* 0x000fe400078e0203 */
[----:B------:R-:W-:-:S07]  /*0240*/  IMAD.MOV R6, RZ, RZ, -R5 ;  /* 0x000000ffff067224 */ /* 0x000fce00078e0a05 */
.L_x_1:
[----:B-1----:R-:W1:Y:S08]  /*0250*/  LDC.64 R12, c[0x0][0x388] ;  /* 0x0000e200ff0c7b82 */ /* 0x002e700000000a00 */
[----:B------:R-:W2:Y:S01]  /*0260*/  LDC.64 R14, c[0x0][0x380] ;  /* 0x0000e000ff0e7b82 */ /* 0x000ea20000000a00 */
[----:B-1----:R-:W-:-:S06]  /*0270*/  IMAD.WIDE.U32 R20, R8, 0x8, R12 ;  /* 0x0000000808147825 */ /* 0x002fcc00078e000c */
[----:B------:R-:W3:Y:S01]  /*0280*/  LDG.E.64 R20, desc[UR6][R20.64] ;  /* 0x0000000614147981 */ /* 0x000ee2000c1e1b00 */
[----:B--2---:R-:W-:-:S05]  /*0290*/  IMAD.WIDE R14, R24, 0x8, R14 ;  /* 0x00000008180e7825 */ /* 0x004fca00078e020e */
[----:B------:R-:W3:Y:S02]  /*02a0*/  LDG.E.64 R16, desc[UR6][R14.64] ;  /* 0x000000060e107981 */ /* 0x000ee4000c1e1b00 */
[----:B---3-5:R-:W-:Y:S01]  /*02b0*/  DFMA R20, R16, R20, R18 ;  /* 0x000000141014722b */ /* 0x028fe20000000012 */
[----:B------:R-:W-:-:S06]  /*02c0*/  IMAD.WIDE.U32 R18, R22, 0x8, R12 ;  /* 0x0000000816127825 */ /* 0x000fcc00078e000c */
[----:B------:R1:W-:Y:S04]  /*02d0*/  STG.E.64 desc[UR6][R10.64], R20 ;  /* 0x000000140a007986 */ /* 0x0003e8000c101b06 */
[----:B------:R-:W2:Y:S04]  /*02e0*/  LDG.E.64 R18, desc[UR6][R18.64] ;  /* 0x0000000612127981 */ /* 0x000ea8000c1e1b00 */
[----:B------:R-:W2:Y:S02]  /*02f0*/  LDG.E.64 R16, desc[UR6][R14.64+0x8] ;  /* 0x000008060e107981 */ /* 0x000ea4000c1e1b00 */
[----:B--2---:R-:W-:Y:S01]  /*0300*/  DFMA R18, R16, R18, R20 ;  /* 0x000000121012722b */ /* 0x004fe20000000014 */
[----:B------:R-:W-:-:S06]  /*0310*/  IMAD.WIDE.U32 R16, R7, 0x8, R12 ;  /* 0x0000000807107825 */ /* 0x000fcc00078e000c */
[----:B------:R2:W-:Y:S04]  /*0320*/  STG.E.64 desc[UR6][R10.64], R18 ;  /* 0x000000120a007986 */ /* 0x0005e8000c101b06 */
[----:B-1----:R-:W3:Y:S04]  /*0330*/  LDG.E.64 R20, desc[UR6][R16.64] ;  /* 0x0000000610147981 */ /* 0x002ee8000c1e1b00 */
[----:B------:R-:W3:Y:S02]  /*0340*/  LDG.E.64 R16, desc[UR6][R14.64+0x10] ;  /* 0x000010060e107981 */ /* 0x000ee4000c1e1b00 */
[----:B---3--:R-:W-:Y:S01]  /*0350*/  DFMA R20, R16, R20, R18 ;  /* 0x000000141014722b */ /* 0x008fe20000000012 */
[----:B--2---:R-:W-:-:S06]  /*0360*/  IMAD.WIDE.U32 R18, R9, 0x8, R12 ;  /* 0x0000000809127825 */ /* 0x004fcc00078e000c */
[----:B------:R1:W-:Y:S04]  /*0370*/  STG.E.64 desc[UR6][R10.64], R20 ;  /* 0x000000140a007986 */ /* 0x0003e8000c101b06 */
[----:B------:R-:W2:Y:S04]  /*0380*/  LDG.E.64 R18, desc[UR6][R18.64] ;  /* 0x0000000612127981 */ /* 0x000ea8000c1e1b00 */
[----:B------:R-:W2:Y:S02]  /*0390*/  LDG.E.64 R16, desc[UR6][R14.64+0x18] ;  /* 0x000018060e107981 */ /* 0x000ea4000c1e1b00 */
[----:B--2---:R-:W-:Y:S01]  /*03a0*/  DFMA R18, R16, R18, R20 ;  /* 0x000000121012722b */ /* 0x004fe20000000014 */
[----:B-1----:R-:W-:-:S06]  /*03b0*/  IMAD.WIDE.U32 R20, R23, 0x8, R12 ;  /* 0x0000000817147825 */ /* 0x002fcc00078e000c */
[----:B------:R1:W-:Y:S04]  /*03c0*/  STG.E.64 desc[UR6][R10.64], R18 ;  /* 0x000000120a007986 */ /* 0x0003e8000c101b06 */
[----:B------:R-:W2:Y:S04]  /*03d0*/  LDG.E.64 R20, desc[UR6][R20.64] ;  /* 0x0000000614147981 */ /* 0x000ea8000c1e1b00 */
[----:B------:R-:W2:Y:S02]  /*03e0*/  LDG.E.64 R16, desc[UR6][R14.64+0x20] ;  /* 0x000020060e107981 */ /* 0x000ea4000c1e1b00 */
[----:B--2---:R-:W-:Y:S01]  /*03f0*/  DFMA R20, R16, R20, R18 ;  /* 0x000000141014722b */ /* 0x004fe20000000012 */
[----:B------:R-:W-:-:S06]  /*0400*/  IMAD.WIDE.U32 R16, R25, 0x8, R12 ;  /* 0x0000000819107825 */ /* 0x000fcc00078e000c */
[----:B------:R2:W-:Y:S04]  /*0410*/  STG.E.64 desc[UR6][R10.64], R20 ;  /* 0x000000140a007986 */ /* 0x0005e8000c101b06 */
[----:B------:R-:W3:Y:S04]  /*0420*/  LDG.E.64 R16, desc[UR6][R16.64] ;  /* 0x0000000610107981 */ /* 0x000ee8000c1e1b00 */
[----:B-1----:R-:W3:Y:S02]  /*0430*/  LDG.E.64 R18, desc[UR6][R14.64+0x28] ;  /* 0x000028060e127981 */ /* 0x002ee4000c1e1b00 */
[----:B---3--:R-:W-:Y:S01]  /*0440*/  DFMA R16, R18, R16, R20 ;  /* 0x000000101210722b */ /* 0x008fe20000000014 */
[----:B------:R-:W-:-:S06]  /*0450*/  IMAD.WIDE.U32 R18, R27, 0x8, R12 ;  /* 0x000000081b127825 */ /* 0x000fcc00078e000c */
[----:B------:R1:W-:Y:S04]  /*0460*/  STG.E.64 desc[UR6][R10.64], R16 ;  /* 0x000000100a007986 */ /* 0x0003e8000c101b06 */
[----:B------:R-:W3:Y:S04]  /*0470*/  LDG.E.64 R18, desc[UR6][R18.64] ;  /* 0x0000000612127981 */ /* 0x000ee8000c1e1b00 */
[----:B--2---:R-:W3:Y:S01]  /*0480*/  LDG.E.64 R20, desc[UR6][R14.64+0x30] ;  /* 0x000030060e147981 */ /* 0x004ee2000c1e1b00 */
[----:B------:R-:W-:Y:S01]  /*0490*/  IMAD.WIDE.U32 R12, R29, 0x8, R12 ;  /* 0x000000081d0c7825 */ /* 0x000fe200078e000c */
[----:B---3--:R-:W-:-:S07]  /*04a0*/  DFMA R20, R20, R18, R16 ;  /* 0x000000121414722b */ /* 0x008fce0000000010 */
[----:B------:R1:W-:Y:S04]  /*04b0*/  STG.E.64 desc[UR6][R10.64], R20 ;  /* 0x000000140a007986 */ /* 0x0003e8000c101b06 */
[----:B------:R-:W2:Y:S04]  /*04c0*/  LDG.E.64 R18, desc[UR6][R14.64+0x38] ;  /* 0x000038060e127981 */ /* 0x000ea8000c1e1b00 */
[----:B------:R-:W2:Y:S01]  /*04d0*/  LDG.E.64 R12, desc[UR6][R12.64] ;  /* 0x000000060c0c7981 */ /* 0x000ea2000c1e1b00 */
[----:B------:R-:W-:-:S04]  /*04e0*/  IADD3 R6, PT, PT, R6, 0x8, RZ ;  /* 0x0000000806067810 */ /* 0x000fc80007ffe0ff */
[----:B------:R-:W-:Y:S01]  /*04f0*/  ISETP.NE.AND P1, PT, R6, RZ, PT ;  /* 0x000000ff0600720c */ /* 0x000fe20003f25270 */
[----:B------:R-:W-:Y:S01]  /*0500*/  IMAD R7, R0, 0x8, R7 ;  /* 0x0000000800077824 */ /* 0x000fe200078e0207 */
[----:B------:R-:W-:Y:S01]  /*0510*/  IADD3 R24, PT, PT, R24, 0x8, RZ ;  /* 0x0000000818187810 */ /* 0x000fe20007ffe0ff */
[C---:B------:R-:W-:Y:S01]  /*0520*/  IMAD R27, R0.reuse, 0x8, R27 ;  /* 0x00000008001b7824 */ /* 0x040fe200078e021b */
[C---:B------:R-:W-:Y:S02]  /*0530*/  LEA R22, R0.reuse, R22, 0x3 ;  /* 0x0000001600167211 */ /* 0x040fe400078e18ff */
[C---:B------:R-:W-:Y:S02]  /*0540*/  LEA R9, R0.reuse, R9, 0x3 ;  /* 0x0000000900097211 */ /* 0x040fe400078e18ff */
[C---:B------:R-:W-:Y:S02]  /*0550*/  LEA R23, R0.reuse, R23, 0x3 ;  /* 0x0000001700177211 */ /* 0x040fe400078e18ff */
[----:B------:R-:W-:-:S02]  /*0560*/  LEA R25, R0, R25, 0x3 ;  /* 0x0000001900197211 */ /* 0x000fc400078e18ff */
[C---:B------:R-:W-:Y:S02]  /*0570*/  LEA R29, R0.reuse, R29, 0x3 ;  /* 0x0000001d001d7211 */ /* 0x040fe400078e18ff */
[----:B------:R-:W-:Y:S01]  /*0580*/  LEA R8, R0, R8, 0x3 ;  /* 0x0000000800087211 */ /* 0x000fe200078e18ff */
[----:B--2---:R-:W-:-:S07]  /*0590*/  DFMA R18, R18, R12, R20 ;  /* 0x0000000c1212722b */ /* 0x004fce0000000014 */
[----:B------:R1:W-:Y:S01]  /*05a0*/  STG.E.64 desc[UR6][R10.64], R18 ;  /* 0x000000120a007986 */ /* 0x0003e2000c101b06 */
[----:B------:R-:W-:Y:S05]  /*05b0*/  @P1 BRA `(.L_x_1) ;  /* 0xfffffffc00241947 */ /* 0x000fea000383ffff */
.L_x_0:
[----:B------:R-:W-:Y:S05]  /*05c0*/  @!P0 EXIT ;  /* 0x000000000000894d */ /* 0x000fea0003800000 */
[----:B------:R-:W-:Y:S02]  /*05d0*/  ISETP.GE.U32.AND P0, PT, R4, 0x4, PT ;  /* 0x000000040400780c */ /* 0x000fe40003f06070 */
[----:B-1----:R-:W-:-:S04]  /*05e0*/  LOP3.LUT R20, R0, 0x3, RZ, 0xc0, !PT ;  /* 0x0000000300147812 */ /* 0x002fc800078ec0ff */
[----:B------:R-:W-:-:S07]  /*05f0*/  ISETP.NE.AND P1, PT, R20, RZ, PT ;  /* 0x000000ff1400720c */ /* 0x000fce0003f25270 */
[----:B------:R-:W-:Y:S06]  /*0600*/  @!P0 BRA `(.L_x_2) ;  /* 0x0000000000748947 */ /* 0x000fec0003800000 */
[----:B------:R-:W1:Y:S01]  /*0610*/  LDC.64 R8, c[0x0][0x388] ;  /* 0x0000e200ff087b82 */ /* 0x000e620000000a00 */
[----:B------:R-:W-:Y:S01]  /*0620*/  IADD3 R13, PT, PT, R2, R5, RZ ;  /* 0x00000005020d7210 */ /* 0x000fe20007ffe0ff */
[----:B------:R-:W-:-:S06]  /*0630*/  IMAD R17, R5, R0, R3 ;  /* 0x0000000005117224 */ /* 0x000fcc00078e0203 */
[----:B------:R-:W2:Y:S01]  /*0640*/  LDC.64 R6, c[0x0][0x380] ;  /* 0x0000e000ff067b82 */ /* 0x000ea20000000a00 */
[----:B-1----:R-:W-:-:S06]  /*0650*/  IMAD.WIDE.U32 R14, R17, 0x8, R8 ;  /* 0x00000008110e7825 */ /* 0x002fcc00078e0008 */
[----:B------:R-:W3:Y:S01]  /*0660*/  LDG.E.64 R14, desc[UR6][R14.64] ;  /* 0x000000060e0e7981 */ /* 0x000ee2000c1e1b00 */
[----:B--2---:R-:W-:-:S05]  /*0670*/  IMAD.WIDE R6, R13, 0x8, R6 ;  /* 0x000000080d067825 */ /* 0x004fca00078e0206 */
[----:B------:R-:W3:Y:S01]  /*0680*/  LDG.E.64 R12, desc[UR6][R6.64] ;  /* 0x00000006060c7981 */ /* 0x000ee2000c1e1b00 */
[----:B------:R-:W-:Y:S01]  /*0690*/  IMAD.IADD R21, R17, 0x1, R0 ;  /* 0x0000000111157824 */ /* 0x000fe200078e0200 */
[----:B---3-5:R-:W-:-:S03]  /*06a0*/  DFMA R12, R12, R14, R18 ;  /* 0x0000000e0c0c722b */ /* 0x028fc60000000012 */
[----:B------:R-:W-:-:S04]  /*06b0*/  IMAD.WIDE.U32 R18, R21, 0x8, R8 ;  /* 0x0000000815127825 */ /* 0x000fc800078e0008 */
[----:B------:R1:W-:Y:S04]  /*06c0*/  STG.E.64 desc[UR6][R10.64], R12 ;  /* 0x0000000c0a007986 */ /* 0x0003e8000c101b06 */
[----:B------:R-:W2:Y:S04]  /*06d0*/  LDG.E.64 R18, desc[UR6][R18.64] ;  /* 0x0000000612127981 */ /* 0x000ea8000c1e1b00 */
[----:B------:R-:W2:Y:S01]  /*06e0*/  LDG.E.64 R16, desc[UR6][R6.64+0x8] ;  /* 0x0000080606107981 */ /* 0x000ea2000c1e1b00 */
[----:B------:R-:W-:-:S05]  /*06f0*/  IADD3 R21, PT, PT, R21, R0, RZ ;  /* 0x0000000015157210 */ /* 0x000fca0007ffe0ff */
[----:B------:R-:W-:Y:S01]  /*0700*/  IMAD.WIDE.U32 R22, R21, 0x8, R8 ;  /* 0x0000000815167825 */ /* 0x000fe200078e0008 */
[----:B--2---:R-:W-:-:S07]  /*0710*/  DFMA R16, R16, R18, R12 ;  /* 0x000000121010722b */ /* 0x004fce000000000c */
        /* <DEDUP_REMOVED lines=9> */
[----:B------:R-:W-:Y:S01]  /*07b0*/  IADD3 R5, PT, PT, R5, 0x4, RZ ;  /* 0x0000000405057810 */ /* 0x000fe20007ffe0ff */
[----:B--2---:R-:W-:-:S07]  /*07c0*/  DFMA R18, R18, R8, R14 ;  /* 0x000000081212722b */ /* 0x004fce000000000e */
[----:B------:R1:W-:Y:S04]  /*07d0*/  STG.E.64 desc[UR6][R10.64], R18 ;  /* 0x000000120a007986 */ /* 0x0003e8000c101b06 */
.L_x_2:
[----:B------:R-:W-:Y:S05]  /*07e0*/  @!P1 EXIT ;  /* 0x000000000000994d */ /* 0x000fea0003800000 */
[----:B------:R-:W-:Y:S02]  /*07f0*/  ISETP.NE.AND P0, PT, R20, 0x1, PT ;  /* 0x000000011400780c */ /* 0x000fe40003f05270 */
[----:B------:R-:W-:-:S04]  /*0800*/  LOP3.LUT R4, R0, 0x1, RZ, 0xc0, !PT ;  /* 0x0000000100047812 */ /* 0x000fc800078ec0ff */
[----:B------:R-:W-:-:S07]  /*0810*/  ISETP.NE.U32.AND P1, PT, R4, 0x1, PT ;  /* 0x000000010400780c */ /* 0x000fce0003f25070 */
[----:B------:R-:W-:Y:S06]  /*0820*/  @!P0 BRA `(.L_x_3) ;  /* 0x0000000000448947 */ /* 0x000fec0003800000 */
[----:B------:R-:W2:Y:S01]  /*0830*/  LDC.64 R6, c[0x0][0x388] ;  /* 0x0000e200ff067b82 */ /* 0x000ea20000000a00 */
[----:B-1----:R-:W-:Y:S02]  /*0840*/  IMAD R17, R5, R0, R3 ;  /* 0x0000000005117224 */ /* 0x002fe400078e0203 */
[----:B------:R-:W-:-:S05]  /*0850*/  IMAD.IADD R13, R2, 0x1, R5 ;  /* 0x00000001020d7824 */ /* 0x000fca00078e0205 */
[----:B------:R-:W1:Y:S01]  /*0860*/  LDC.64 R8, c[0x0][0x380] ;  /* 0x0000e000ff087b82 */ /* 0x000e620000000a00 */
[----:B--2---:R-:W-:-:S06]  /*0870*/  IMAD.WIDE.U32 R14, R17, 0x8, R6 ;  /* 0x00000008110e7825 */ /* 0x004fcc00078e0006 */
[----:B------:R-:W2:Y:S01]  /*0880*/  LDG.E.64 R14, desc[UR6][R14.64] ;  /* 0x000000060e0e7981 */ /* 0x000ea2000c1e1b00 */
[----:B-1----:R-:W-:-:S05]  /*0890*/  IMAD.WIDE R8, R13, 0x8, R8 ;  /* 0x000000080d087825 */ /* 0x002fca00078e0208 */
[----:B------:R-:W2:Y:S01]  /*08a0*/  LDG.E.64 R12, desc[UR6][R8.64] ;  /* 0x00000006080c7981 */ /* 0x000ea2000c1e1b00 */
[----:B------:R-:W-:-:S05]  /*08b0*/  IADD3 R17, PT, PT, R17, R0, RZ ;  /* 0x0000000011117210 */ /* 0x000fca0007ffe0ff */
[----:B------:R-:W-:Y:S01]  /*08c0*/  IMAD.WIDE.U32 R6, R17, 0x8, R6 ;  /* 0x0000000811067825 */ /* 0x000fe200078e0006 */
[----:B--2--5:R-:W-:-:S07]  /*08d0*/  DFMA R12, R12, R14, R18 ;  /* 0x0000000e0c0c722b */ /* 0x024fce0000000012 */
[----:B------:R2:W-:Y:S04]  /*08e0*/  STG.E.64 desc[UR6][R10.64], R12 ;  /* 0x0000000c0a007986 */ /* 0x0005e8000c101b06 */
[----:B------:R-:W3:Y:S04]  /*08f0*/  LDG.E.64 R18, desc[UR6][R8.64+0x8] ;  /* 0x0000080608127981 */ /* 0x000ee8000c1e1b00 */
[----:B------:R-:W3:Y:S01]  /*0900*/  LDG.E.64 R6, desc[UR6][R6.64] ;  /* 0x0000000606067981 */ /* 0x000ee2000c1e1b00 */
[----:B------:R-:W-:Y:S01]  /*0910*/  IADD3 R5, PT, PT, R5, 0x2, RZ ;  /* 0x0000000205057810 */ /* 0x000fe20007ffe0ff */
[----:B---3--:R-:W-:-:S07]  /*0920*/  DFMA R18, R18, R6, R12 ;  /* 0x000000061212722b */ /* 0x008fce000000000c */
[----:B------:R2:W-:Y:S04]  /*0930*/  STG.E.64 desc[UR6][R10.64], R18 ;  /* 0x000000120a007986 */ /* 0x0005e8000c101b06 */
.L_x_3:
[----:B------:R-:W-:Y:S05]  /*0940*/  @P1 EXIT ;  /* 0x000000000000194d */ /* 0x000fea0003800000 */
[----:B------:R-:W3:Y:S01]  /*0950*/  LDC.64 R6, c[0x0][0x380] ;  /* 0x0000e000ff067b82 */ /* 0x000ee20000000a00 */
[----:B-12---:R-:W-:Y:S01]  /*0960*/  IADD3 R13, PT, PT, R2, R5, RZ ;  /* 0x00000005020d7210 */ /* 0x006fe20007ffe0ff */
[----:B------:R-:W-:-:S06]  /*0970*/  IMAD R5, R5, R0, R3 ;  /* 0x0000000005057224 */ /* 0x000fcc00078e0203 */
[----:B------:R-:W1:Y:S01]  /*0980*/  LDC.64 R8, c[0x0][0x388] ;  /* 0x0000e200ff087b82 */ /* 0x000e620000000a00 */
[----:B---3--:R-:W-:-:S06]  /*0990*/  IMAD.WIDE R2, R13, 0x8, R6 ;  /* 0x000000080d027825 */ /* 0x008fcc00078e0206 */
[----:B------:R-:W2:Y:S01]  /*09a0*/  LDG.E.64 R2, desc[UR6][R2.64] ;  /* 0x0000000602027981 */ /* 0x000ea2000c1e1b00 */
[----:B-1----:R-:W-:-:S06]  /*09b0*/  IMAD.WIDE.U32 R4, R5, 0x8, R8 ;  /* 0x0000000805047825 */ /* 0x002fcc00078e0008 */
[----:B------:R-:W2:Y:S02]  /*09c0*/  LDG.E.64 R4, desc[UR6][R4.64] ;  /* 0x0000000604047981 */ /* 0x000ea4000c1e1b00 */
[----:B--2--5:R-:W-:-:S07]  /*09d0*/  DFMA R18, R2, R4, R18 ;  /* 0x000000040212722b */ /* 0x024fce0000000012 */
[----:B------:R-:W-:Y:S01]  /*09e0*/  STG.E.64 desc[UR6][R10.64], R18 ;  /* 0x000000120a007986 */ /* 0x000fe2000c101b06 */
[----:B------:R-:W-:Y:S05]  /*09f0*/  EXIT ;  /* 0x000000000000794d */ /* 0x000fea0003800000 */
.L_x_4:
[----:B------:R-:W-:-:S00]  /*0a00*/  BRA `(.L_x_4) ;  /* 0xfffffffc00fc7947 */ /* 0x000fc0000383ffff */
[----:B------:R-:W-:-:S00]  /*0a10*/  NOP ;  /* 0x0000000000007918 */ /* 0x000fc00000000000 */
        /* <DEDUP_REMOVED lines=14> */
.L_x_5:


//--------------------- .nv.shared.reserved.0     --------------------------
	.section	.nv.shared.reserved.0,"aw",@nobits
	.weak		__nv_reservedSMEM_offset_0_alias
	.size		__nv_reservedSMEM_offset_0_alias, 0, 64
	.other		__nv_reservedSMEM_offset_0_alias,@"STO_CUDA_RESERVED_SHARED STV_DEFAULT"
__nv_reservedSMEM_offset_0_alias:
	.zero		0
	.zero		64


//--------------------- .nv.constant0._Z6kernelPdS_S_i --------------------------
	.section	.nv.constant0._Z6kernelPdS_S_i,"a",@progbits
	.sectionflags	@""
	.align	4
.nv.constant0._Z6kernelPdS_S_i:
	.zero		924


//--------------------- SYMBOLS --------------------------

	.type		.nv.reservedSmem.offset0,@object
	.size		.nv.reservedSmem.offset0,0x4
